//
// Generated by NVIDIA NVVM Compiler
//
// Compiler Build ID: CL-36424714
// Cuda compilation tools, release 13.0, V13.0.88
// Based on NVVM 20.0.0
//

.version 9.0
.target sm_100
.address_size 64

	// .globl	_Z16wmma_gemm_kernelPK6__halfS1_PS_iii

.visible .entry _Z16wmma_gemm_kernelPK6__halfS1_PS_iii(
	.param .u64 .ptr .align 1 _Z16wmma_gemm_kernelPK6__halfS1_PS_iii_param_0,
	.param .u64 .ptr .align 1 _Z16wmma_gemm_kernelPK6__halfS1_PS_iii_param_1,
	.param .u64 .ptr .align 1 _Z16wmma_gemm_kernelPK6__halfS1_PS_iii_param_2,
	.param .u32 _Z16wmma_gemm_kernelPK6__halfS1_PS_iii_param_3,
	.param .u32 _Z16wmma_gemm_kernelPK6__halfS1_PS_iii_param_4,
	.param .u32 _Z16wmma_gemm_kernelPK6__halfS1_PS_iii_param_5
)
{
	.reg .pred 	%p<9>;
	.reg .b16 	%rs<2>;
	.reg .b32 	%r<208>;
	.reg .b32 	%f<2>;
	.reg .b64 	%rd<47>;

	ld.param.u64 	%rd7, [_Z16wmma_gemm_kernelPK6__halfS1_PS_iii_param_0];
	ld.param.u64 	%rd8, [_Z16wmma_gemm_kernelPK6__halfS1_PS_iii_param_1];
	ld.param.u32 	%r67, [_Z16wmma_gemm_kernelPK6__halfS1_PS_iii_param_3];
	ld.param.u32 	%r68, [_Z16wmma_gemm_kernelPK6__halfS1_PS_iii_param_4];
	ld.param.u32 	%r66, [_Z16wmma_gemm_kernelPK6__halfS1_PS_iii_param_5];
	cvta.to.global.u64 	%rd1, %rd8;
	cvta.to.global.u64 	%rd2, %rd7;
	mov.u32 	%r69, %ctaid.y;
	mov.u32 	%r70, %ntid.y;
	mov.u32 	%r71, %tid.y;
	mad.lo.s32 	%r72, %r69, %r70, %r71;
	mov.u32 	%r73, %ctaid.x;
	mov.u32 	%r74, %ntid.x;
	mov.u32 	%r75, %tid.x;
	mad.lo.s32 	%r76, %r73, %r74, %r75;
	shl.b32 	%r1, %r72, 4;
	setp.ge.s32 	%p1, %r1, %r67;
	shl.b32 	%r2, %r76, 4;
	setp.ge.s32 	%p2, %r2, %r68;
	or.pred  	%p3, %p1, %p2;
	@%p3 bra 	$L__BB0_9;
	mov.f32 	%f1, 0f00000000;
	// begin inline asm
	{  cvt.rn.f16.f32 %rs1, %f1;}

	// end inline asm
	mov.b32 	%r204, {%rs1, %rs1};
	setp.lt.s32 	%p4, %r66, 1;
	mov.u32 	%r205, %r204;
	mov.u32 	%r206, %r204;
	mov.u32 	%r207, %r204;
	@%p4 bra 	$L__BB0_8;
	mul.lo.s32 	%r4, %r66, %r1;
	add.s32 	%r80, %r66, -1;
	shr.u32 	%r81, %r80, 4;
	add.s32 	%r5, %r81, 1;
	and.b32  	%r6, %r5, 3;
	setp.lt.u32 	%p5, %r66, 49;
	mov.b32 	%r196, 0;
	mov.u32 	%r205, %r204;
	mov.u32 	%r206, %r204;
	mov.u32 	%r207, %r204;
	@%p5 bra 	$L__BB0_5;
	mul.wide.u32 	%rd9, %r4, 2;
	add.s64 	%rd10, %rd9, %rd2;
	add.s64 	%rd46, %rd10, 64;
	mul.lo.s32 	%r181, %r68, 48;
	shl.b32 	%r8, %r68, 6;
	shl.b32 	%r180, %r68, 5;
	shl.b32 	%r179, %r68, 4;
	and.b32  	%r83, %r5, 536870908;
	neg.s32 	%r177, %r83;
	mov.b32 	%r178, 0;
	cvt.s64.s32 	%rd14, %r2;
	mov.u32 	%r182, %r4;
	mov.u32 	%r205, %r204;
	mov.u32 	%r206, %r204;
	mov.u32 	%r207, %r204;
	mov.u32 	%r196, %r178;
$L__BB0_4:
	mul.wide.u32 	%rd11, %r182, 2;
	add.s64 	%rd12, %rd2, %rd11;
	wmma.load.a.sync.aligned.row.m16n16k16.global.f16 	{%r84, %r85, %r86, %r87, %r88, %r89, %r90, %r91}, [%rd12], %r66;
	cvt.s64.s32 	%rd13, %r178;
	add.s64 	%rd15, %rd13, %rd14;
	shl.b64 	%rd16, %rd15, 1;
	add.s64 	%rd17, %rd1, %rd16;
	wmma.load.b.sync.aligned.col.m16n16k16.global.f16 	{%r92, %r93, %r94, %r95, %r96, %r97, %r98, %r99}, [%rd17], %r68;
	wmma.mma.sync.aligned.row.col.m16n16k16.f16.f16 {%r100, %r101, %r102, %r103}, {%r84, %r85, %r86, %r87, %r88, %r89, %r90, %r91}, {%r92, %r93, %r94, %r95, %r96, %r97, %r98, %r99}, {%r207, %r206, %r205, %r204};
	add.s64 	%rd18, %rd46, -32;
	wmma.load.a.sync.aligned.row.m16n16k16.global.f16 	{%r104, %r105, %r106, %r107, %r108, %r109, %r110, %r111}, [%rd18], %r66;
	cvt.s64.s32 	%rd19, %r179;
	add.s64 	%rd20, %rd19, %rd14;
	shl.b64 	%rd21, %rd20, 1;
	add.s64 	%rd22, %rd1, %rd21;
	wmma.load.b.sync.aligned.col.m16n16k16.global.f16 	{%r112, %r113, %r114, %r115, %r116, %r117, %r118, %r119}, [%rd22], %r68;
	wmma.mma.sync.aligned.row.col.m16n16k16.f16.f16 {%r120, %r121, %r122, %r123}, {%r104, %r105, %r106, %r107, %r108, %r109, %r110, %r111}, {%r112, %r113, %r114, %r115, %r116, %r117, %r118, %r119}, {%r100, %r101, %r102, %r103};
	wmma.load.a.sync.aligned.row.m16n16k16.global.f16 	{%r124, %r125, %r126, %r127, %r128, %r129, %r130, %r131}, [%rd46], %r66;
	cvt.s64.s32 	%rd23, %r180;
	add.s64 	%rd24, %rd23, %rd14;
	shl.b64 	%rd25, %rd24, 1;
	add.s64 	%rd26, %rd1, %rd25;
	wmma.load.b.sync.aligned.col.m16n16k16.global.f16 	{%r132, %r133, %r134, %r135, %r136, %r137, %r138, %r139}, [%rd26], %r68;
	wmma.mma.sync.aligned.row.col.m16n16k16.f16.f16 {%r140, %r141, %r142, %r143}, {%r124, %r125, %r126, %r127, %r128, %r129, %r130, %r131}, {%r132, %r133, %r134, %r135, %r136, %r137, %r138, %r139}, {%r120, %r121, %r122, %r123};
	add.s64 	%rd27, %rd46, 32;
	wmma.load.a.sync.aligned.row.m16n16k16.global.f16 	{%r144, %r145, %r146, %r147, %r148, %r149, %r150, %r151}, [%rd27], %r66;
	cvt.s64.s32 	%rd28, %r181;
	add.s64 	%rd29, %rd28, %rd14;
	shl.b64 	%rd30, %rd29, 1;
	add.s64 	%rd31, %rd1, %rd30;
	wmma.load.b.sync.aligned.col.m16n16k16.global.f16 	{%r152, %r153, %r154, %r155, %r156, %r157, %r158, %r159}, [%rd31], %r68;
	wmma.mma.sync.aligned.row.col.m16n16k16.f16.f16 {%r207, %r206, %r205, %r204}, {%r144, %r145, %r146, %r147, %r148, %r149, %r150, %r151}, {%r152, %r153, %r154, %r155, %r156, %r157, %r158, %r159}, {%r140, %r141, %r142, %r143};
	add.s32 	%r196, %r196, 64;
	add.s64 	%rd46, %rd46, 128;
	add.s32 	%r182, %r182, 64;
	add.s32 	%r181, %r181, %r8;
	add.s32 	%r180, %r180, %r8;
	add.s32 	%r179, %r179, %r8;
	add.s32 	%r178, %r178, %r8;
	add.s32 	%r177, %r177, 4;
	setp.ne.s32 	%p6, %r177, 0;
	@%p6 bra 	$L__BB0_4;
$L__BB0_5:
	setp.eq.s32 	%p7, %r6, 0;
	@%p7 bra 	$L__BB0_8;
	mul.lo.s32 	%r199, %r196, %r68;
	shl.b32 	%r44, %r68, 4;
	add.s32 	%r198, %r196, %r4;
	neg.s32 	%r197, %r6;
	cvt.s64.s32 	%rd35, %r2;
$L__BB0_7:
	.pragma "nounroll";
	mul.wide.u32 	%rd32, %r198, 2;
	add.s64 	%rd33, %rd2, %rd32;
	wmma.load.a.sync.aligned.row.m16n16k16.global.f16 	{%r160, %r161, %r162, %r163, %r164, %r165, %r166, %r167}, [%rd33], %r66;
	cvt.s64.s32 	%rd34, %r199;
	add.s64 	%rd36, %rd34, %rd35;
	shl.b64 	%rd37, %rd36, 1;
	add.s64 	%rd38, %rd1, %rd37;
	wmma.load.b.sync.aligned.col.m16n16k16.global.f16 	{%r168, %r169, %r170, %r171, %r172, %r173, %r174, %r175}, [%rd38], %r68;
	wmma.mma.sync.aligned.row.col.m16n16k16.f16.f16 {%r207, %r206, %r205, %r204}, {%r160, %r161, %r162, %r163, %r164, %r165, %r166, %r167}, {%r168, %r169, %r170, %r171, %r172, %r173, %r174, %r175}, {%r207, %r206, %r205, %r204};
	add.s32 	%r199, %r199, %r44;
	add.s32 	%r198, %r198, 16;
	add.s32 	%r197, %r197, 1;
	setp.ne.s32 	%p8, %r197, 0;
	@%p8 bra 	$L__BB0_7;
$L__BB0_8:
	ld.param.u64 	%rd45, [_Z16wmma_gemm_kernelPK6__halfS1_PS_iii_param_2];
	mul.lo.s32 	%r176, %r68, %r1;
	cvt.s64.s32 	%rd39, %r176;
	cvt.s64.s32 	%rd40, %r2;
	add.s64 	%rd41, %rd39, %rd40;
	cvta.to.global.u64 	%rd42, %rd45;
	shl.b64 	%rd43, %rd41, 1;
	add.s64 	%rd44, %rd42, %rd43;
	wmma.store.d.sync.aligned.row.m16n16k16.global.f16 	[%rd44], {%r207, %r206, %r205, %r204}, %r68;
$L__BB0_9:
	ret;

}


// ===== COMPILED SASS (sm_100) =====

	.target	sm_100

	.elftype	@"ET_EXEC"


//--------------------- .note.nv.tkinfo           --------------------------
	.section	.note.nv.tkinfo,"",@"SHT_NOTE"
	.sectionflags	@"SHF_NOTE_NV_TKINFO"
	.tkinfo
        /*0018*/ 	.word	0x00000002
        /*0030*/ 	.string	""
        /*0030*/ 	.string	"ptxas"
        /*0030*/ 	.string	"Cuda compilation tools, release 13.0, V13.0.88"
        /*0030*/ 	.string	"Build cuda_13.0.r13.0/compiler.36424714_0"
        /*0030*/ 	.string	"-arch sm_100 -m 64 "



//--------------------- .note.nv.cuinfo           --------------------------
	.section	.note.nv.cuinfo,"",@"SHT_NOTE"
	.sectionflags	@"SHF_NOTE_NV_CUINFO"
        /*0018*/ 	.short	0x0002
        /*001a*/ 	.short	0x0064
        /*001c*/ 	.short	0x0082
	.zero		2


//--------------------- .nv.info                  --------------------------
	.section	.nv.info,"",@"SHT_CUDA_INFO"
	.align	4


	//----- nvinfo : EIATTR_REGCOUNT
	.align		4
        /*0000*/ 	.byte	0x04, 0x2f
        /*0002*/ 	.short	(.L_1 - .L_0)
	.align		4
.L_0:
        /*0004*/ 	.word	index@(_Z16wmma_gemm_kernelPK6__halfS1_PS_iii)
        /*0008*/ 	.word	0x00000020


	//----- nvinfo : EIATTR_FRAME_SIZE
	.align		4
.L_1:
        /*000c*/ 	.byte	0x04, 0x11
        /*000e*/ 	.short	(.L_3 - .L_2)
	.align		4
.L_2:
        /*0010*/ 	.word	index@(_Z16wmma_gemm_kernelPK6__halfS1_PS_iii)
        /*0014*/ 	.word	0x00000000


	//----- nvinfo : EIATTR_MIN_STACK_SIZE
	.align		4
.L_3:
        /*0018*/ 	.byte	0x04, 0x12
        /*001a*/ 	.short	(.L_5 - .L_4)
	.align		4
.L_4:
        /*001c*/ 	.word	index@(_Z16wmma_gemm_kernelPK6__halfS1_PS_iii)
        /*0020*/ 	.word	0x00000000
.L_5:


//--------------------- .nv.compat                --------------------------
	.section	.nv.compat,"",@"SHT_CUDA_COMPAT_INFO"
	.align	4
        /*0000*/ 	.byte	0x02, 0x09, 0x00, 0x00, 0x02, 0x02, 0x01, 0x00, 0x02, 0x05, 0x05, 0x00, 0x03, 0x07, 0x01, 0x01
        /*0010*/ 	.byte	0x02, 0x03, 0x00, 0x00, 0x02, 0x06, 0x01, 0x00, 0x04, 0x0b, 0x08, 0x00, 0x09, 0x00, 0x00, 0x00
        /*0020*/ 	.byte	0x00, 0x00, 0x00, 0x00


//--------------------- .nv.info._Z16wmma_gemm_kernelPK6__halfS1_PS_iii --------------------------
	.section	.nv.info._Z16wmma_gemm_kernelPK6__halfS1_PS_iii,"",@"SHT_CUDA_INFO"
	.sectionflags	@""
	.align	4


	//----- nvinfo : EIATTR_CUDA_API_VERSION
	.align		4
        /*0000*/ 	.byte	0x04, 0x37
        /*0002*/ 	.short	(.L_7 - .L_6)
.L_6:
        /*0004*/ 	.word	0x00000082


	//----- nvinfo : EIATTR_KPARAM_INFO
	.align		4
.L_7:
        /*0008*/ 	.byte	0x04, 0x17
        /*000a*/ 	.short	(.L_9 - .L_8)
.L_8:
        /*000c*/ 	.word	0x00000000
        /*0010*/ 	.short	0x0005
        /*0012*/ 	.short	0x0020
        /*0014*/ 	.byte	0x00, 0xf0, 0x11, 0x00


	//----- nvinfo : EIATTR_KPARAM_INFO
	.align		4
.L_9:
        /*0018*/ 	.byte	0x04, 0x17
        /*001a*/ 	.short	(.L_11 - .L_10)
.L_10:
        /*001c*/ 	.word	0x00000000
        /*0020*/ 	.short	0x0004
        /*0022*/ 	.short	0x001c
        /*0024*/ 	.byte	0x00, 0xf0, 0x11, 0x00


	//----- nvinfo : EIATTR_KPARAM_INFO
	.align		4
.L_11:
        /*0028*/ 	.byte	0x04, 0x17
        /*002a*/ 	.short	(.L_13 - .L_12)
.L_12:
        /*002c*/ 	.word	0x00000000
        /*0030*/ 	.short	0x0003
        /*0032*/ 	.short	0x0018
        /*0034*/ 	.byte	0x00, 0xf0, 0x11, 0x00


	//----- nvinfo : EIATTR_KPARAM_INFO
	.align		4
.L_13:
        /*0038*/ 	.byte	0x04, 0x17
        /*003a*/ 	.short	(.L_15 - .L_14)
.L_14:
        /*003c*/ 	.word	0x00000000
        /*0040*/ 	.short	0x0002
        /*0042*/ 	.short	0x0010
        /*0044*/ 	.byte	0x00, 0xf5, 0x21, 0x00


	//----- nvinfo : EIATTR_KPARAM_INFO
	.align		4
.L_15:
        /*0048*/ 	.byte	0x04, 0x17
        /*004a*/ 	.short	(.L_17 - .L_16)
.L_16:
        /*004c*/ 	.word	0x00000000
        /*0050*/ 	.short	0x0001
        /*0052*/ 	.short	0x0008
        /*0054*/ 	.byte	0x00, 0xf5, 0x21, 0x00


	//----- nvinfo : EIATTR_KPARAM_INFO
	.align		4
.L_17:
        /*0058*/ 	.byte	0x04, 0x17
        /*005a*/ 	.short	(.L_19 - .L_18)
.L_18:
        /*005c*/ 	.word	0x00000000
        /*0060*/ 	.short	0x0000
        /*0062*/ 	.short	0x0000
        /*0064*/ 	.byte	0x00, 0xf5, 0x21, 0x00


	//----- nvinfo : EIATTR_SPARSE_MMA_MASK
	.align		4
.L_19:
        /*0068*/ 	.byte	0x03, 0x50
        /*006a*/ 	.short	0x0000


	//----- nvinfo : EIATTR_WMMA_USED
	.align		4
        /*006c*/ 	.byte	0x01, 0x2b
	.zero		2


	//----- nvinfo : EIATTR_MAXREG_COUNT
	.align		4
        /*0070*/ 	.byte	0x03, 0x1b
        /*0072*/ 	.short	0x00ff


	//----- nvinfo : EIATTR_MERCURY_ISA_VERSION
	.align		4
        /*0074*/ 	.byte	0x03, 0x5f
        /*0076*/ 	.short	0x0101


	//----- nvinfo : EIATTR_VRC_CTA_INIT_COUNT
	.align		4
        /*0078*/ 	.byte	0x02, 0x4a
	.zero		1
	.zero		1


	//----- nvinfo : EIATTR_EXIT_INSTR_OFFSETS
	.align		4
        /*007c*/ 	.byte	0x04, 0x1c
        /*007e*/ 	.short	(.L_21 - .L_20)


	//   ....[0]....
.L_20:
        /*0080*/ 	.word	0x000000e0


	//   ....[1]....
        /*0084*/ 	.word	0x00000e10


	//----- nvinfo : EIATTR_CBANK_PARAM_SIZE
	.align		4
.L_21:
        /*0088*/ 	.byte	0x03, 0x19
        /*008a*/ 	.short	0x0024


	//----- nvinfo : EIATTR_PARAM_CBANK
	.align		4
        /*008c*/ 	.byte	0x04, 0x0a
        /*008e*/ 	.short	(.L_23 - .L_22)
	.align		4
.L_22:
        /*0090*/ 	.word	index@(.nv.constant0._Z16wmma_gemm_kernelPK6__halfS1_PS_iii)
        /*0094*/ 	.short	0x0380
        /*0096*/ 	.short	0x0024


	//----- nvinfo : EIATTR_SW_WAR
	.align		4
.L_23:
        /*0098*/ 	.byte	0x04, 0x36
        /*009a*/ 	.short	(.L_25 - .L_24)
.L_24:
        /*009c*/ 	.word	0x00000008
.L_25:


//--------------------- .nv.callgraph             --------------------------
	.section	.nv.callgraph,"",@"SHT_CUDA_CALLGRAPH"
	.align	4
	.sectionentsize	8
	.align		4
        /*0000*/ 	.word	0x00000000
	.align		4
        /*0004*/ 	.word	0xffffffff
	.align		4
        /*0008*/ 	.word	0x00000000
	.align		4
        /*000c*/ 	.word	0xfffffffe
	.align		4
        /*0010*/ 	.word	0x00000000
	.align		4
        /*0014*/ 	.word	0xfffffffd
	.align		4
        /*0018*/ 	.word	0x00000000
	.align		4
        /*001c*/ 	.word	0xfffffffc


//--------------------- .text._Z16wmma_gemm_kernelPK6__halfS1_PS_iii --------------------------
	.section	.text._Z16wmma_gemm_kernelPK6__halfS1_PS_iii,"ax",@progbits
	.align	128
        .global         _Z16wmma_gemm_kernelPK6__halfS1_PS_iii
        .type           _Z16wmma_gemm_kernelPK6__halfS1_PS_iii,@function
        .size           _Z16wmma_gemm_kernelPK6__halfS1_PS_iii,(.L_x_5 - _Z16wmma_gemm_kernelPK6__halfS1_PS_iii)
        .other          _Z16wmma_gemm_kernelPK6__halfS1_PS_iii,@"STO_CUDA_ENTRY STV_DEFAULT"
_Z16wmma_gemm_kernelPK6__halfS1_PS_iii:
.text._Z16wmma_gemm_kernelPK6__halfS1_PS_iii:
[----:B------:R-:W-:Y:S01]  /*0000*/  LDC R1, c[0x0][0x37c] ;  /* 0x0000df00ff017b82 */ /* 0x000fe20000000800 */
[----:B------:R-:W0:Y:S07]  /*0010*/  S2R R3, SR_TID.X ;  /* 0x0000000000037919 */ /* 0x000e2e0000002100 */
[----:B------:R-:W1:Y:S01]  /*0020*/  LDC R13, c[0x0][0x364] ;  /* 0x0000d900ff0d7b82 */ /* 0x000e620000000800 */
[----:B------:R-:W2:Y:S01]  /*0030*/  LDCU.64 UR10, c[0x0][0x398] ;  /* 0x00007300ff0a77ac */ /* 0x000ea20008000a00 */
[----:B------:R-:W1:Y:S06]  /*0040*/  S2R R2, SR_TID.Y ;  /* 0x0000000000027919 */ /* 0x000e6c0000002200 */
[----:B------:R-:W0:Y:S08]  /*0050*/  S2UR UR5, SR_CTAID.X ;  /* 0x00000000000579c3 */ /* 0x000e300000002500 */
[----:B------:R-:W0:Y:S08]  /*0060*/  LDC R0, c[0x0][0x360] ;  /* 0x0000d800ff007b82 */ /* 0x000e300000000800 */
[----:B------:R-:W1:Y:S01]  /*0070*/  S2UR UR4, SR_CTAID.Y ;  /* 0x00000000000479c3 */ /* 0x000e620000002600 */
[----:B0-----:R-:W-:-:S04]  /*0080*/  IMAD R0, R0, UR5, R3 ;  /* 0x0000000500007c24 */ /* 0x001fc8000f8e0203 */
[----:B------:R-:W-:Y:S02]  /*0090*/  IMAD.SHL.U32 R0, R0, 0x10, RZ ;  /* 0x0000001000007824 */ /* 0x000fe400078e00ff */
[----:B-1----:R-:W-:-:S03]  /*00a0*/  IMAD R13, R13, UR4, R2 ;  /* 0x000000040d0d7c24 */ /* 0x002fc6000f8e0202 */
[----:B--2---:R-:W-:Y:S01]  /*00b0*/  ISETP.GE.AND P0, PT, R0, UR11, PT ;  /* 0x0000000b00007c0c */ /* 0x004fe2000bf06270 */
[----:B------:R-:W-:-:S05]  /*00c0*/  IMAD.SHL.U32 R13, R13, 0x10, RZ ;  /* 0x000000100d0d7824 */ /* 0x000fca00078e00ff */
[----:B------:R-:W-:-:S13]  /*00d0*/  ISETP.GE.OR P0, PT, R13, UR10, P0 ;  /* 0x0000000a0d007c0c */ /* 0x000fda0008706670 */
[----:B------:R-:W-:Y:S05]  /*00e0*/  @P0 EXIT ;  /* 0x000000000000094d */ /* 0x000fea0003800000 */
[----:B------:R-:W0:Y:S01]  /*00f0*/  LDCU UR14, c[0x0][0x3a0] ;  /* 0x00007400ff0e77ac */ /* 0x000e220008000800 */
[----:B------:R-:W-:Y:S02]  /*0100*/  CS2R R16, SRZ ;  /* 0x0000000000107805 */ /* 0x000fe4000001ff00 */
[----:B------:R-:W-:Y:S01]  /*0110*/  CS2R R14, SRZ ;  /* 0x00000000000e7805 */ /* 0x000fe2000001ff00 */
[----:B------:R-:W1:Y:S01]  /*0120*/  LDCU.64 UR12, c[0x0][0x358] ;  /* 0x00006b00ff0c77ac */ /* 0x000e620008000a00 */
[----:B0-----:R-:W-:-:S09]  /*0130*/  UISETP.GE.AND UP0, UPT, UR14, 0x1, UPT ;  /* 0x000000010e00788c */ /* 0x001fd2000bf06270 */
[----:B-1----:R-:W-:Y:S05]  /*0140*/  BRA.U !UP0, `(.L_x_0) ;  /* 0x0000000908dc7547 */ /* 0x002fea000b800000 */
[----:B------:R-:W-:Y:S02]  /*0150*/  UISETP.GE.U32.AND UP1, UPT, UR14, 0x31, UPT ;  /* 0x000000310e00788c */ /* 0x000fe4000bf26070 */
[----:B------:R-:W-:Y:S01]  /*0160*/  IMAD R12, R13, UR14, RZ ;  /* 0x0000000e0d0c7c24 */ /* 0x000fe2000f8e02ff */
[----:B------:R-:W-:Y:S01]  /*0170*/  UIADD3 UR4, UPT, UPT, UR14, -0x1, URZ ;  /* 0xffffffff0e047890 */ /* 0x000fe2000fffe0ff */
[----:B------:R-:W-:Y:S01]  /*0180*/  IMAD.MOV.U32 R16, RZ, RZ, RZ ;  /* 0x000000ffff107224 */ /* 0x000fe200078e00ff */
[----:B------:R-:W-:Y:S01]  /*0190*/  UIADD3 UR5, UPT, UPT, UR14, -0x1, URZ ;  /* 0xffffffff0e057890 */ /* 0x000fe2000fffe0ff */
[----:B------:R-:W-:Y:S01]  /*01a0*/  CS2R R14, SRZ ;  /* 0x00000000000e7805 */ /* 0x000fe2000001ff00 */
[----:B------:R-:W-:Y:S02]  /*01b0*/  ULEA.HI UR4, UR4, 0x1, URZ, 0x1c ;  /* 0x0000000104047891 */ /* 0x000fe4000f8fe0ff */
[----:B------:R-:W-:Y:S02]  /*01c0*/  ULEA.HI UR5, UR5, 0x1, URZ, 0x1c ;  /* 0x0000000105057891 */ /* 0x000fe4000f8fe0ff */
[----:B------:R-:W-:-:S03]  /*01d0*/  ULOP3.LUT UR7, UR4, 0x3, URZ, 0xc0, !UPT ;  /* 0x0000000304077892 */ /* 0x000fc6000f8ec0ff */
[----:B------:R-:W-:Y:S01]  /*01e0*/  UMOV UR4, URZ ;  /* 0x000000ff00047c82 */ /* 0x000fe20008000000 */
[----:B------:R-:W-:Y:S01]  /*01f0*/  UISETP.NE.AND UP0, UPT, UR7, URZ, UPT ;  /* 0x000000ff0700728c */ /* 0x000fe2000bf05270 */
[----:B------:R-:W-:Y:S10]  /*0200*/  BRA.U !UP1, `(.L_x_1) ;  /* 0x0000000509f07547 */ /* 0x000ff4000b800000 */
[----:B------:R-:W0:Y:S01]  /*0210*/  S2R R9, SR_LANEID ;  /* 0x0000000000097919 */ /* 0x000e220000000000 */
[----:B------:R-:W1:Y:S01]  /*0220*/  LDC.64 R24, c[0x0][0x380] ;  /* 0x0000e000ff187b82 */ /* 0x000e620000000a00 */
[----:B------:R-:W-:Y:S01]  /*0230*/  USHF.R.U32.HI UR4, URZ, 0x1, UR14 ;  /* 0x00000001ff047899 */ /* 0x000fe2000801160e */
[----:B------:R-:W-:Y:S01]  /*0240*/  IMAD.MOV.U32 R3, RZ, RZ, RZ ;  /* 0x000000ffff037224 */ /* 0x000fe200078e00ff */
[----:B------:R-:W-:Y:S01]  /*0250*/  USHF.R.U32.HI UR6, URZ, 0x1, UR11 ;  /* 0x00000001ff067899 */ /* 0x000fe2000801160b */
[----:B------:R-:W-:Y:S01]  /*0260*/  IMAD.MOV.U32 R16, RZ, RZ, RZ ;  /* 0x000000ffff107224 */ /* 0x000fe200078e00ff */
[----:B------:R-:W-:Y:S01]  /*0270*/  ULOP3.LUT UR5, UR5, 0x1ffffffc, URZ, 0xc0, !UPT ;  /* 0x1ffffffc05057892 */ /* 0x000fe2000f8ec0ff */
[----:B------:R-:W-:Y:S01]  /*0280*/  CS2R R14, SRZ ;  /* 0x00000000000e7805 */ /* 0x000fe2000001ff00 */
[----:B------:R-:W-:Y:S02]  /*0290*/  UIMAD UR8, UR11, 0x30, URZ ;  /* 0x000000300b0878a4 */ /* 0x000fe4000f8e02ff */
[----:B------:R-:W-:-:S02]  /*02a0*/  USHF.L.U32 UR9, UR11, 0x5, URZ ;  /* 0x000000050b097899 */ /* 0x000fc400080006ff */
[----:B------:R-:W-:Y:S01]  /*02b0*/  USHF.L.U32 UR10, UR11, 0x4, URZ ;  /* 0x000000040b0a7899 */ /* 0x000fe200080006ff */
[----:B------:R-:W2:Y:S01]  /*02c0*/  LDCU.64 UR16, c[0x0][0x388] ;  /* 0x00007100ff1077ac */ /* 0x000ea20008000a00 */
[----:B-1----:R-:W-:Y:S01]  /*02d0*/  IMAD.WIDE.U32 R6, R12, 0x2, R24 ;  /* 0x000000020c067825 */ /* 0x002fe200078e0018 */
[----:B0-----:R-:W-:Y:S02]  /*02e0*/  LOP3.LUT R2, R9, 0x3, RZ, 0xc0, !PT ;  /* 0x0000000309027812 */ /* 0x001fe400078ec0ff */
[----:B------:R-:W-:-:S05]  /*02f0*/  SHF.R.U32.HI R9, RZ, 0x2, R9 ;  /* 0x00000002ff097819 */ /* 0x000fca0000011609 */
[----:B------:R-:W-:Y:S01]  /*0300*/  IMAD.WIDE.U32 R4, R9, UR4, R2 ;  /* 0x0000000409047c25 */ /* 0x000fe2000f8e0002 */
[----:B------:R-:W-:-:S03]  /*0310*/  UMOV UR4, URZ ;  /* 0x000000ff00047c82 */ /* 0x000fc60008000000 */
[----:B------:R-:W-:Y:S01]  /*0320*/  IMAD.WIDE.U32 R8, R9, UR6, R2 ;  /* 0x0000000609087c25 */ /* 0x000fe2000f8e0002 */
[C---:B------:R-:W-:Y:S01]  /*0330*/  SHF.L.U64.HI R2, R4.reuse, 0x2, R5 ;  /* 0x0000000204027819 */ /* 0x040fe20000010205 */
[----:B------:R-:W-:Y:S02]  /*0340*/  UIADD3 UR6, UPT, UPT, -UR5, URZ, URZ ;  /* 0x000000ff05067290 */ /* 0x000fe4000fffe1ff */
[----:B------:R-:W-:Y:S01]  /*0350*/  IMAD.SHL.U32 R3, R4, 0x4, RZ ;  /* 0x0000000404037824 */ /* 0x000fe200078e00ff */
[----:B------:R-:W-:Y:S01]  /*0360*/  IADD3 R4, P0, PT, R6, 0x40, RZ ;  /* 0x0000004006047810 */ /* 0x000fe20007f1e0ff */
[C---:B------:R-:W-:Y:S01]  /*0370*/  IMAD.SHL.U32 R6, R8.reuse, 0x4, RZ ;  /* 0x0000000408067824 */ /* 0x040fe200078e00ff */
[----:B------:R-:W-:Y:S01]  /*0380*/  SHF.L.U64.HI R5, R8, 0x2, R9 ;  /* 0x0000000208057819 */ /* 0x000fe20000010209 */
[----:B------:R-:W-:Y:S02]  /*0390*/  UMOV UR5, URZ ;  /* 0x000000ff00057c82 */ /* 0x000fe40008000000 */
[----:B--2---:R-:W-:-:S08]  /*03a0*/  IMAD.X R7, RZ, RZ, R7, P0 ;  /* 0x000000ffff077224 */ /* 0x004fd000000e0607 */
.L_x_2:
[----:B------:R-:W-:Y:S01]  /*03b0*/  IMAD.WIDE.U32 R8, R12, 0x2, R24 ;  /* 0x000000020c087825 */ /* 0x000fe200078e0018 */
[----:B------:R-:W-:Y:S02]  /*03c0*/  SHF.R.S32.HI R22, RZ, 0x1f, R0 ;  /* 0x0000001fff167819 */ /* 0x000fe40000011400 */
[----:B------:R-:W-:Y:S01]  /*03d0*/  IADD3 R18, P1, PT, R0, UR5, RZ ;  /* 0x0000000500127c10 */ /* 0x000fe2000ff3e0ff */
[----:B------:R-:W-:Y:S01]  /*03e0*/  IMAD.U32 R19, RZ, RZ, UR5 ;  /* 0x00000005ff137e24 */ /* 0x000fe2000f8e00ff */
[----:B------:R-:W-:Y:S01]  /*03f0*/  IADD3 R10, P0, PT, R8, R3, RZ ;  /* 0x00000003080a7210 */ /* 0x000fe20007f1e0ff */
[----:B------:R-:W-:-:S03]  /*0400*/  IMAD.U32 R29, RZ, RZ, UR14 ;  /* 0x0000000eff1d7e24 */ /* 0x000fc6000f8e00ff */
[----:B------:R-:W-:Y:S01]  /*0410*/  LEA.HI.X.SX32 R19, R19, R22, 0x1, P1 ;  /* 0x0000001613137211 */ /* 0x000fe200008f0eff */
[----:B------:R-:W-:Y:S01]  /*0420*/  IMAD.X R11, R9, 0x1, R2, P0 ;  /* 0x00000001090b7824 */ /* 0x000fe200000e0602 */
[----:B------:R-:W-:Y:S01]  /*0430*/  LEA R27, P1, R18, UR16, 0x1 ;  /* 0x00000010121b7c11 */ /* 0x000fe2000f8208ff */
[----:B------:R-:W-:-:S03]  /*0440*/  IMAD.WIDE.U32 R28, R29, 0x10, R10 ;  /* 0x000000101d1c7825 */ /* 0x000fc600078e000a */
[----:B------:R-:W-:Y:S02]  /*0450*/  LEA.HI.X R8, R18, UR17, R19, 0x1, P1 ;  /* 0x0000001112087c11 */ /* 0x000fe400088f0c13 */
[----:B------:R-:W-:Y:S01]  /*0460*/  IADD3 R26, P0, PT, R6, R27, RZ ;  /* 0x0000001b061a7210 */ /* 0x000fe20007f1e0ff */
[----:B------:R-:W2:Y:S03]  /*0470*/  LDG.E R9, desc[UR12][R28.64] ;  /* 0x0000000c1c097981 */ /* 0x000ea6000c1e1900 */
[----:B------:R-:W-:Y:S02]  /*0480*/  IADD3.X R27, PT, PT, R5, R8, RZ, P0, !PT ;  /* 0x00000008051b7210 */ /* 0x000fe400007fe4ff */
[----:B------:R-:W2:Y:S04]  /*0490*/  LDG.E R8, desc[UR12][R10.64] ;  /* 0x0000000c0a087981 */ /* 0x000ea8000c1e1900 */
[----:B------:R-:W2:Y:S04]  /*04a0*/  LDG.E R20, desc[UR12][R26.64] ;  /* 0x0000000c1a147981 */ /* 0x000ea8000c1e1900 */
[----:B------:R-:W2:Y:S04]  /*04b0*/  LDG.E R21, desc[UR12][R26.64+0x10] ;  /* 0x0000100c1a157981 */ /* 0x000ea8000c1e1900 */
[----:B------:R-:W2:Y:S01]  /*04c0*/  LDG.E R10, desc[UR12][R10.64+0x10] ;  /* 0x0000100c0a0a7981 */ /* 0x000ea2000c1e1900 */
[----:B------:R-:W-:-:S03]  /*04d0*/  IMAD.U32 R19, RZ, RZ, UR11 ;  /* 0x0000000bff137e24 */ /* 0x000fc6000f8e00ff */
[----:B------:R0:W2:Y:S02]  /*04e0*/  LDG.E R11, desc[UR12][R28.64+0x10] ;  /* 0x0000100c1c0b7981 */ /* 0x0000a4000c1e1900 */
[----:B0-----:R-:W-:-:S05]  /*04f0*/  IMAD.WIDE.U32 R28, R19, 0x10, R26 ;  /* 0x00000010131c7825 */ /* 0x001fca00078e001a */
[----:B------:R-:W3:Y:S04]  /*0500*/  LDG.E R18, desc[UR12][R28.64] ;  /* 0x0000000c1c127981 */ /* 0x000ee8000c1e1900 */
[----:B------:R0:W3:Y:S01]  /*0510*/  LDG.E R19, desc[UR12][R28.64+0x10] ;  /* 0x0000100c1c137981 */ /* 0x0000e2000c1e1900 */
[----:B------:R-:W-:Y:S01]  /*0520*/  IMAD.U32 R23, RZ, RZ, UR10 ;  /* 0x0000000aff177e24 */ /* 0x000fe2000f8e00ff */
[----:B--2---:R-:W-:Y:S01]  /*0530*/  HMMA.16816.F16 R14, R8, R20, R14 ;  /* 0x00000014080e723c */ /* 0x004fe2000000080e */
[----:B------:R-:W-:-:S04]  /*0540*/  IADD3 R20, P0, PT, R0, UR10, RZ ;  /* 0x0000000a00147c10 */ /* 0x000fc8000ff1e0ff */
[----:B------:R-:W-:Y:S02]  /*0550*/  LEA.HI.X.SX32 R23, R23, R22, 0x1, P0 ;  /* 0x0000001617177211 */ /* 0x000fe400000f0eff */
[----:B------:R-:W-:-:S04]  /*0560*/  LEA R21, P0, R20, UR16, 0x1 ;  /* 0x0000001014157c11 */ /* 0x000fc8000f8008ff */
[----:B------:R-:W-:Y:S02]  /*0570*/  LEA.HI.X R20, R20, UR17, R23, 0x1, P0 ;  /* 0x0000001114147c11 */ /* 0x000fe400080f0c17 */
[----:B------:R-:W-:Y:S02]  /*0580*/  IADD3 R26, P1, PT, R21, R6, RZ ;  /* 0x00000006151a7210 */ /* 0x000fe40007f3e0ff */
[----:B0-----:R-:W-:-:S03]  /*0590*/  IADD3 R28, P0, PT, R4, R3, RZ ;  /* 0x00000003041c7210 */ /* 0x001fc60007f1e0ff */
[----:B------:R-:W-:Y:S01]  /*05a0*/  IMAD.X R27, R20, 0x1, R5, P1 ;  /* 0x00000001141b7824 */ /* 0x000fe200008e0605 */
[----:B---3--:R-:W-:Y:S01]  /*05b0*/  HMMA.16816.F16 R18, R8, R18, R16 ;  /* 0x000000120812723c */ /* 0x008fe20000000810 */
[----:B------:R-:W-:Y:S02]  /*05c0*/  IMAD.U32 R9, RZ, RZ, UR11 ;  /* 0x0000000bff097e24 */ /* 0x000fe4000f8e00ff */
[----:B------:R-:W-:Y:S01]  /*05d0*/  IMAD.U32 R11, RZ, RZ, UR14 ;  /* 0x0000000eff0b7e24 */ /* 0x000fe2000f8e00ff */
[----:B------:R-:W2:Y:S01]  /*05e0*/  LDG.E R20, desc[UR12][R26.64] ;  /* 0x0000000c1a147981 */ /* 0x000ea2000c1e1900 */
[----:B------:R-:W-:Y:S02]  /*05f0*/  IMAD.X R29, R7, 0x1, R2, P0 ;  /* 0x00000001071d7824 */ /* 0x000fe400000e0602 */
[----:B------:R-:W-:Y:S01]  /*0600*/  IMAD.WIDE.U32 R8, R9, 0x10, R26 ;  /* 0x0000001009087825 */ /* 0x000fe200078e001a */
[----:B------:R0:W2:Y:S04]  /*0610*/  LDG.E R21, desc[UR12][R26.64+0x10] ;  /* 0x0000100c1a157981 */ /* 0x0000a8000c1e1900 */
[----:B------:R-:W3:Y:S04]  /*0620*/  LDG.E R16, desc[UR12][R8.64] ;  /* 0x0000000c08107981 */ /* 0x000ee8000c1e1900 */
[----:B------:R-:W3:Y:S01]  /*0630*/  LDG.E R17, desc[UR12][R8.64+0x10] ;  /* 0x0000100c08117981 */ /* 0x000ee2000c1e1900 */
[----:B0-----:R-:W-:-:S03]  /*0640*/  IMAD.WIDE.U32 R26, R11, 0x10, R28 ;  /* 0x000000100b1a7825 */ /* 0x001fc600078e001c */
[----:B------:R-:W3:Y:S04]  /*0650*/  LDG.E R10, desc[UR12][R28.64+-0x10] ;  /* 0xfffff00c1c0a7981 */ /* 0x000ee8000c1e1900 */
[----:B------:R-:W3:Y:S04]  /*0660*/  LDG.E R11, desc[UR12][R26.64+-0x10] ;  /* 0xfffff00c1a0b7981 */ /* 0x000ee8000c1e1900 */
[----:B------:R-:W3:Y:S04]  /*0670*/  LDG.E R8, desc[UR12][R28.64+-0x20] ;  /* 0xffffe00c1c087981 */ /* 0x000ee8000c1e1900 */
[----:B------:R-:W3:Y:S02]  /*0680*/  LDG.E R9, desc[UR12][R26.64+-0x20] ;  /* 0xffffe00c1a097981 */ /* 0x000ee4000c1e1900 */
[----:B---3--:R-:W-:Y:S01]  /*0690*/  HMMA.16816.F16 R16, R8, R16, R18 ;  /* 0x000000100810723c */ /* 0x008fe20000000812 */
[----:B------:R-:W-:-:S07]  /*06a0*/  IMAD.U32 R19, RZ, RZ, UR9 ;  /* 0x00000009ff137e24 */ /* 0x000fce000f8e00ff */
[----:B--2---:R-:W-:Y:S01]  /*06b0*/  HMMA.16816.F16 R14, R8, R20, R14 ;  /* 0x00000014080e723c */ /* 0x004fe2000000080e */
[----:B------:R-:W-:-:S04]  /*06c0*/  IADD3 R10, P0, PT, R0, UR9, RZ ;  /* 0x00000009000a7c10 */ /* 0x000fc8000ff1e0ff */
[----:B------:R-:W-:Y:S02]  /*06d0*/  LEA.HI.X.SX32 R19, R19, R22, 0x1, P0 ;  /* 0x0000001613137211 */ /* 0x000fe400000f0eff */
[----:B------:R-:W-:-:S04]  /*06e0*/  LEA R11, P0, R10, UR16, 0x1 ;  /* 0x000000100a0b7c11 */ /* 0x000fc8000f8008ff */
[----:B------:R-:W-:Y:S02]  /*06f0*/  LEA.HI.X R8, R10, UR17, R19, 0x1, P0 ;  /* 0x000000110a087c11 */ /* 0x000fe400080f0c13 */
[----:B------:R-:W-:Y:S02]  /*0700*/  IADD3 R10, P0, PT, R11, R6, RZ ;  /* 0x000000060b0a7210 */ /* 0x000fe40007f1e0ff */
[----:B------:R-:W-:-:S03]  /*0710*/  MOV R9, UR11 ;  /* 0x0000000b00097c02 */ /* 0x000fc60008000f00 */
[----:B------:R-:W-:Y:S02]  /*0720*/  IMAD.X R11, R8, 0x1, R5, P0 ;  /* 0x00000001080b7824 */ /* 0x000fe400000e0605 */
[----:B------:R-:W-:-:S03]  /*0730*/  IMAD.WIDE.U32 R8, R9, 0x10, R10 ;  /* 0x0000001009087825 */ /* 0x000fc600078e000a */
[----:B------:R-:W2:Y:S04]  /*0740*/  LDG.E R20, desc[UR12][R10.64] ;  /* 0x0000000c0a147981 */ /* 0x000ea8000c1e1900 */
[----:B------:R-:W2:Y:S04]  /*0750*/  LDG.E R21, desc[UR12][R10.64+0x10] ;  /* 0x0000100c0a157981 */ /* 0x000ea8000c1e1900 */
[----:B------:R-:W3:Y:S04]  /*0760*/  LDG.E R18, desc[UR12][R8.64] ;  /* 0x0000000c08127981 */ /* 0x000ee8000c1e1900 */
[----:B------:R-:W3:Y:S04]  /*0770*/  LDG.E R19, desc[UR12][R8.64+0x10] ;  /* 0x0000100c08137981 */ /* 0x000ee8000c1e1900 */
[----:B------:R-:W3:Y:S04]  /*0780*/  LDG.E R10, desc[UR12][R28.64+0x10] ;  /* 0x0000100c1c0a7981 */ /* 0x000ee8000c1e1900 */
[----:B------:R-:W3:Y:S04]  /*0790*/  LDG.E R11, desc[UR12][R26.64+0x10] ;  /* 0x0000100c1a0b7981 */ /* 0x000ee8000c1e1900 */
[----:B------:R-:W3:Y:S04]  /*07a0*/  LDG.E R8, desc[UR12][R28.64] ;  /* 0x0000000c1c087981 */ /* 0x000ee8000c1e1900 */
[----:B------:R-:W3:Y:S01]  /*07b0*/  LDG.E R9, desc[UR12][R26.64] ;  /* 0x0000000c1a097981 */ /* 0x000ee2000c1e1900 */
[----:B------:R-:W-:Y:S01]  /*07c0*/  IMAD.U32 R23, RZ, RZ, UR11 ;  /* 0x0000000bff177e24 */ /* 0x000fe2000f8e00ff */
[----:B---3--:R-:W-:Y:S01]  /*07d0*/  HMMA.16816.F16 R16, R8, R18, R16 ;  /* 0x000000120810723c */ /* 0x008fe20000000810 */
[----:B------:R-:W-:Y:S01]  /*07e0*/  IMAD.U32 R19, RZ, RZ, UR8 ;  /* 0x00000008ff137e24 */ /* 0x000fe2000f8e00ff */
[----:B------:R-:W-:-:S04]  /*07f0*/  IADD3 R18, P0, PT, R0, UR8, RZ ;  /* 0x0000000800127c10 */ /* 0x000fc8000ff1e0ff */
[----:B------:R-:W-:Y:S02]  /*0800*/  LEA.HI.X.SX32 R19, R19, R22, 0x1, P0 ;  /* 0x0000001613137211 */ /* 0x000fe400000f0eff */
[----:B--2---:R-:W-:Y:S01]  /*0810*/  HMMA.16816.F16 R14, R8, R20, R14 ;  /* 0x00000014080e723c */ /* 0x004fe2000000080e */
[----:B------:R-:W-:-:S04]  /*0820*/  LEA R11, P0, R18, UR16, 0x1 ;  /* 0x00000010120b7c11 */ /* 0x000fc8000f8008ff */
[----:B------:R-:W-:Y:S02]  /*0830*/  LEA.HI.X R10, R18, UR17, R19, 0x1, P0 ;  /* 0x00000011120a7c11 */ /* 0x000fe400080f0c13 */
[----:B------:R-:W-:Y:S02]  /*0840*/  IADD3 R8, P0, PT, R11, R6, RZ ;  /* 0x000000060b087210 */ /* 0x000fe40007f1e0ff */
[----:B------:R-:W2:Y:S03]  /*0850*/  LDG.E R11, desc[UR12][R26.64+0x30] ;  /* 0x0000300c1a0b7981 */ /* 0x000ea6000c1e1900 */
[----:B------:R-:W-:Y:S02]  /*0860*/  IMAD.X R9, R10, 0x1, R5, P0 ;  /* 0x000000010a097824 */ /* 0x000fe400000e0605 */
[----:B------:R-:W2:Y:S01]  /*0870*/  LDG.E R10, desc[UR12][R28.64+0x30] ;  /* 0x0000300c1c0a7981 */ /* 0x000ea2000c1e1900 */
[----:B------:R-:W-:-:S03]  /*0880*/  IMAD.WIDE.U32 R22, R23, 0x10, R8 ;  /* 0x0000001017167825 */ /* 0x000fc600078e0008 */
[----:B------:R-:W2:Y:S04]  /*0890*/  LDG.E R20, desc[UR12][R8.64] ;  /* 0x0000000c08147981 */ /* 0x000ea8000c1e1900 */
[----:B------:R-:W2:Y:S04]  /*08a0*/  LDG.E R21, desc[UR12][R8.64+0x10] ;  /* 0x0000100c08157981 */ /* 0x000ea8000c1e1900 */
[----:B------:R-:W3:Y:S04]  /*08b0*/  LDG.E R18, desc[UR12][R22.64] ;  /* 0x0000000c16127981 */ /* 0x000ee8000c1e1900 */
[----:B------:R-:W3:Y:S04]  /*08c0*/  LDG.E R19, desc[UR12][R22.64+0x10] ;  /* 0x0000100c16137981 */ /* 0x000ee8000c1e1900 */
[----:B------:R-:W2:Y:S04]  /*08d0*/  LDG.E R8, desc[UR12][R28.64+0x20] ;  /* 0x0000200c1c087981 */ /* 0x000ea8000c1e1900 */
[----:B------:R-:W2:Y:S01]  /*08e0*/  LDG.E R9, desc[UR12][R26.64+0x20] ;  /* 0x0000200c1a097981 */ /* 0x000ea2000c1e1900 */
[----:B------:R-:W-:-:S04]  /*08f0*/  UIADD3 UR6, UPT, UPT, UR6, 0x4, URZ ;  /* 0x0000000406067890 */ /* 0x000fc8000fffe0ff */
[----:B------:R-:W-:Y:S01]  /*0900*/  UISETP.NE.AND UP1, UPT, UR6, URZ, UPT ;  /* 0x000000ff0600728c */ /* 0x000fe2000bf25270 */
[----:B------:R-:W-:Y:S01]  /*0910*/  IADD3 R4, P0, PT, R4, 0x80, RZ ;  /* 0x0000008004047810 */ /* 0x000fe20007f1e0ff */
[----:B------:R-:W-:Y:S01]  /*0920*/  VIADD R12, R12, 0x40 ;  /* 0x000000400c0c7836 */ /* 0x000fe20000000000 */
[----:B------:R-:W-:-:S03]  /*0930*/  UIADD3 UR4, UPT, UPT, UR4, 0x40, URZ ;  /* 0x0000004004047890 */ /* 0x000fc6000fffe0ff */
[----:B------:R-:W-:Y:S01]  /*0940*/  IMAD.X R7, RZ, RZ, R7, P0 ;  /* 0x000000ffff077224 */ /* 0x000fe200000e0607 */
[----:B------:R-:W-:Y:S02]  /*0950*/  ULEA UR8, UR11, UR8, 0x6 ;  /* 0x000000080b087291 */ /* 0x000fe4000f8e30ff */
[----:B------:R-:W-:Y:S02]  /*0960*/  ULEA UR9, UR11, UR9, 0x6 ;  /* 0x000000090b097291 */ /* 0x000fe4000f8e30ff */
[----:B------:R-:W-:Y:S02]  /*0970*/  ULEA UR10, UR11, UR10, 0x6 ;  /* 0x0000000a0b0a7291 */ /* 0x000fe4000f8e30ff */
[----:B------:R-:W-:Y:S01]  /*0980*/  ULEA UR5, UR11, UR5, 0x6 ;  /* 0x000000050b057291 */ /* 0x000fe2000f8e30ff */
[C---:B--2---:R-:W-:Y:S08]  /*0990*/  HMMA.16816.F16 R14, R8.reuse, R20, R14 ;  /* 0x00000014080e723c */ /* 0x044ff0000000080e */
[----:B---3--:R-:W-:Y:S01]  /*09a0*/  HMMA.16816.F16 R16, R8, R18, R16 ;  /* 0x000000120810723c */ /* 0x008fe20000000810 */
[----:B------:R-:W-:-:S04]  /*09b0*/  NOP ;  /* 0x0000000000007918 */ /* 0x000fc80000000000 */
[----:B------:R-:W-:-:S15]  /*09c0*/  BRA.U UP1, `(.L_x_2) ;  /* 0xfffffff901787547 */ /* 0x000fde000b83ffff */
.L_x_1:
[----:B------:R-:W-:Y:S05]  /*09d0*/  BRA.U !UP0, `(.L_x_0) ;  /* 0x0000000108b87547 */ /* 0x000fea000b800000 */
[----:B------:R-:W0:Y:S01]  /*09e0*/  S2R R3, SR_LANEID ;  /* 0x0000000000037919 */ /* 0x000e220000000000 */
[----:B------:R-:W-:Y:S02]  /*09f0*/  USHF.R.U32.HI UR5, URZ, 0x1, UR14 ;  /* 0x00000001ff057899 */ /* 0x000fe4000801160e */
[----:B------:R-:W-:Y:S01]  /*0a00*/  IMAD R26, R13, UR14, RZ ;  /* 0x0000000e0d1a7c24 */ /* 0x000fe2000f8e02ff */
[----:B------:R-:W-:Y:S01]  /*0a10*/  USHF.R.U32.HI UR8, URZ, 0x1, UR11 ;  /* 0x00000001ff087899 */ /* 0x000fe2000801160b */
[----:B------:R-:W1:Y:S02]  /*0a20*/  LDCU.64 UR16, c[0x0][0x388] ;  /* 0x00007100ff1077ac */ /* 0x000e640008000a00 */
[----:B------:R-:W-:Y:S01]  /*0a30*/  VIADD R26, R26, UR4 ;  /* 0x000000041a1a7c36 */ /* 0x000fe20008000000 */
[----:B------:R-:W-:Y:S01]  /*0a40*/  UIMAD UR6, UR4, UR11, URZ ;  /* 0x0000000b040672a4 */ /* 0x000fe2000f8e02ff */
[----:B0-----:R-:W-:Y:S02]  /*0a50*/  LOP3.LUT R2, R3, 0x3, RZ, 0xc0, !PT ;  /* 0x0000000303027812 */ /* 0x001fe400078ec0ff */
[----:B------:R-:W-:Y:S01]  /*0a60*/  SHF.R.U32.HI R5, RZ, 0x2, R3 ;  /* 0x00000002ff057819 */ /* 0x000fe20000011603 */
[----:B------:R-:W-:-:S04]  /*0a70*/  IMAD.MOV.U32 R3, RZ, RZ, RZ ;  /* 0x000000ffff037224 */ /* 0x000fc800078e00ff */
[----:B------:R-:W-:Y:S01]  /*0a80*/  IMAD.WIDE.U32 R8, R5, UR5, R2 ;  /* 0x0000000505087c25 */ /* 0x000fe2000f8e0002 */
[----:B------:R-:W-:-:S03]  /*0a90*/  UIADD3 UR5, UPT, UPT, -UR7, URZ, URZ ;  /* 0x000000ff07057290 */ /* 0x000fc6000fffe1ff */
[----:B------:R-:W-:Y:S01]  /*0aa0*/  IMAD.WIDE.U32 R2, R5, UR8, R2 ;  /* 0x0000000805027c25 */ /* 0x000fe2000f8e0002 */
[----:B------:R-:W-:-:S04]  /*0ab0*/  SHF.L.U64.HI R12, R8, 0x2, R9 ;  /* 0x00000002080c7819 */ /* 0x000fc80000010209 */
[----:B-1----:R-:W-:-:S07]  /*0ac0*/  SHF.L.U64.HI R27, R2, 0x2, R3 ;  /* 0x00000002021b7819 */ /* 0x002fce0000010203 */
.L_x_3:
[----:B------:R-:W0:Y:S01]  /*0ad0*/  LDC.64 R4, c[0x0][0x380] ;  /* 0x0000e000ff047b82 */ /* 0x000e220000000a00 */
[----:B------:R-:W-:Y:S02]  /*0ae0*/  USHF.R.S32.HI UR4, URZ, 0x1f, UR6 ;  /* 0x0000001fff047899 */ /* 0x000fe40008011406 */
[C---:B------:R-:W-:Y:S01]  /*0af0*/  IADD3 R6, P0, PT, R0.reuse, UR6, RZ ;  /* 0x0000000600067c10 */ /* 0x040fe2000ff1e0ff */
[----:B------:R-:W-:Y:S02]  /*0b00*/  IMAD.U32 R11, RZ, RZ, UR11 ;  /* 0x0000000bff0b7e24 */ /* 0x000fe4000f8e00ff */
[----:B------:R-:W-:Y:S01]  /*0b10*/  IMAD.U32 R19, RZ, RZ, UR14 ;  /* 0x0000000eff137e24 */ /* 0x000fe2000f8e00ff */
[----:B------:R-:W-:Y:S02]  /*0b20*/  LEA.HI.X.SX32 R7, R0, UR4, 0x1, P0 ;  /* 0x0000000400077c11 */ /* 0x000fe400080f0eff */
[----:B------:R-:W-:-:S04]  /*0b30*/  LEA R25, P0, R6, UR16, 0x1 ;  /* 0x0000001006197c11 */ /* 0x000fc8000f8008ff */
[----:B------:R-:W-:Y:S02]  /*0b40*/  LEA.HI.X R6, R6, UR17, R7, 0x1, P0 ;  /* 0x0000001106067c11 */ /* 0x000fe400080f0c07 */
[----:B------:R-:W-:-:S04]  /*0b50*/  LEA R24, P1, R2, R25, 0x2 ;  /* 0x0000001902187211 */ /* 0x000fc800078210ff */
[----:B------:R-:W-:Y:S01]  /*0b60*/  IADD3.X R25, PT, PT, R6, R27, RZ, P1, !PT ;  /* 0x0000001b06197210 */ /* 0x000fe20000ffe4ff */
[----:B0-----:R-:W-:-:S04]  /*0b70*/  IMAD.WIDE.U32 R4, R26, 0x2, R4 ;  /* 0x000000021a047825 */ /* 0x001fc800078e0004 */
[----:B------:R-:W2:Y:S01]  /*0b80*/  LDG.E R20, desc[UR12][R24.64] ;  /* 0x0000000c18147981 */ /* 0x000ea2000c1e1900 */
[----:B------:R-:W-:Y:S01]  /*0b90*/  IMAD.WIDE.U32 R10, R11, 0x10, R24 ;  /* 0x000000100b0a7825 */ /* 0x000fe200078e0018 */
[----:B------:R-:W-:Y:S02]  /*0ba0*/  LEA R22, P0, R8, R4, 0x2 ;  /* 0x0000000408167211 */ /* 0x000fe400078010ff */
[----:B------:R-:W2:Y:S03]  /*0bb0*/  LDG.E R21, desc[UR12][R24.64+0x10] ;  /* 0x0000100c18157981 */ /* 0x000ea6000c1e1900 */
[----:B------:R-:W-:Y:S01]  /*0bc0*/  IMAD.X R23, R5, 0x1, R12, P0 ;  /* 0x0000000105177824 */ /* 0x000fe200000e060c */
[----:B------:R-:W3:Y:S01]  /*0bd0*/  LDG.E R28, desc[UR12][R10.64] ;  /* 0x0000000c0a1c7981 */ /* 0x000ee2000c1e1900 */
[----:B------:R-:W-:-:S03]  /*0be0*/  IMAD.WIDE.U32 R18, R19, 0x10, R22 ;  /* 0x0000001013127825 */ /* 0x000fc600078e0016 */
[----:B------:R-:W2:Y:S04]  /*0bf0*/  LDG.E R4, desc[UR12][R22.64] ;  /* 0x0000000c16047981 */ /* 0x000ea8000c1e1900 */
[----:B------:R-:W2:Y:S04]  /*0c00*/  LDG.E R6, desc[UR12][R22.64+0x10] ;  /* 0x0000100c16067981 */ /* 0x000ea8000c1e1900 */
[----:B------:R-:W2:Y:S04]  /*0c10*/  LDG.E R5, desc[UR12][R18.64] ;  /* 0x0000000c12057981 */ /* 0x000ea8000c1e1900 */
[----:B------:R-:W2:Y:S04]  /*0c20*/  LDG.E R7, desc[UR12][R18.64+0x10] ;  /* 0x0000100c12077981 */ /* 0x000ea8000c1e1900 */
[----:B------:R-:W3:Y:S01]  /*0c30*/  LDG.E R29, desc[UR12][R10.64+0x10] ;  /* 0x0000100c0a1d7981 */ /* 0x000ee2000c1e1900 */
[----:B------:R-:W-:-:S04]  /*0c40*/  UIADD3 UR5, UPT, UPT, UR5, 0x1, URZ ;  /* 0x0000000105057890 */ /* 0x000fc8000fffe0ff */
[----:B------:R-:W-:Y:S01]  /*0c50*/  UISETP.NE.AND UP0, UPT, UR5, URZ, UPT ;  /* 0x000000ff0500728c */ /* 0x000fe2000bf05270 */
[----:B------:R-:W-:Y:S01]  /*0c60*/  VIADD R26, R26, 0x10 ;  /* 0x000000101a1a7836 */ /* 0x000fe20000000000 */
[----:B------:R-:W-:Y:S01]  /*0c70*/  ULEA UR6, UR11, UR6, 0x4 ;  /* 0x000000060b067291 */ /* 0x000fe2000f8e20ff */
[C---:B--2---:R-:W-:Y:S08]  /*0c80*/  HMMA.16816.F16 R14, R4.reuse, R20, R14 ;  /* 0x00000014040e723c */ /* 0x044ff0000000080e */
[----:B---3--:R-:W-:Y:S01]  /*0c90*/  HMMA.16816.F16 R16, R4, R28, R16 ;  /* 0x0000001c0410723c */ /* 0x008fe20000000810 */
[----:B------:R-:W-:-:S04]  /*0ca0*/  NOP ;  /* 0x0000000000007918 */ /* 0x000fc80000000000 */
[----:B------:R-:W-:-:S15]  /*0cb0*/  BRA.U UP0, `(.L_x_3) ;  /* 0xfffffffd00847547 */ /* 0x000fde000b83ffff */
.L_x_0:
[----:B------:R-:W0:Y:S01]  /*0cc0*/  S2R R4, SR_LANEID ;  /* 0x0000000000047919 */ /* 0x000e220000000000 */
[----:B------:R-:W1:Y:S01]  /*0cd0*/  LDCU.64 UR4, c[0x0][0x390] ;  /* 0x00007200ff0477ac */ /* 0x000e620008000a00 */
[----:B------:R-:W-:Y:S01]  /*0ce0*/  IMAD R13, R13, UR11, RZ ;  /* 0x0000000b0d0d7c24 */ /* 0x000fe2000f8e02ff */
[----:B------:R-:W-:-:S04]  /*0cf0*/  USHF.R.U32.HI UR6, URZ, 0x1, UR11 ;  /* 0x00000001ff067899 */ /* 0x000fc8000801160b */
[----:B------:R-:W-:Y:S02]  /*0d00*/  SHF.R.S32.HI R3, RZ, 0x1f, R13 ;  /* 0x0000001fff037819 */ /* 0x000fe4000001140d */
[----:B------:R-:W-:-:S04]  /*0d10*/  IADD3 R13, P0, PT, R0, R13, RZ ;  /* 0x0000000d000d7210 */ /* 0x000fc80007f1e0ff */
[----:B------:R-:W-:Y:S01]  /*0d20*/  LEA.HI.X.SX32 R0, R0, R3, 0x1, P0 ;  /* 0x0000000300007211 */ /* 0x000fe200000f0eff */
[----:B------:R-:W-:Y:S01]  /*0d30*/  IMAD.MOV.U32 R3, RZ, RZ, RZ ;  /* 0x000000ffff037224 */ /* 0x000fe200078e00ff */
[----:B-1----:R-:W-:Y:S02]  /*0d40*/  LEA R7, P0, R13, UR4, 0x1 ;  /* 0x000000040d077c11 */ /* 0x002fe4000f8008ff */
[----:B0-----:R-:W-:Y:S02]  /*0d50*/  LOP3.LUT R2, R4, 0x3, RZ, 0xc0, !PT ;  /* 0x0000000304027812 */ /* 0x001fe400078ec0ff */
[----:B------:R-:W-:-:S05]  /*0d60*/  SHF.R.U32.HI R5, RZ, 0x2, R4 ;  /* 0x00000002ff057819 */ /* 0x000fca0000011604 */
[----:B------:R-:W-:Y:S01]  /*0d70*/  IMAD.WIDE.U32 R4, R5, UR6, R2 ;  /* 0x0000000605047c25 */ /* 0x000fe2000f8e0002 */
[----:B------:R-:W-:Y:S02]  /*0d80*/  LEA.HI.X R3, R13, UR5, R0, 0x1, P0 ;  /* 0x000000050d037c11 */ /* 0x000fe400080f0c00 */
[----:B------:R-:W-:-:S04]  /*0d90*/  LEA R2, P0, R4, R7, 0x2 ;  /* 0x0000000704027211 */ /* 0x000fc800078010ff */
[----:B------:R-:W-:Y:S01]  /*0da0*/  LEA.HI.X R3, R4, R3, R5, 0x2, P0 ;  /* 0x0000000304037211 */ /* 0x000fe200000f1405 */
[----:B------:R-:W-:-:S04]  /*0db0*/  IMAD.U32 R5, RZ, RZ, UR6 ;  /* 0x00000006ff057e24 */ /* 0x000fc8000f8e00ff */
[----:B------:R-:W-:Y:S01]  /*0dc0*/  IMAD.WIDE.U32 R4, R5, 0x20, R2 ;  /* 0x0000002005047825 */ /* 0x000fe200078e0002 */
[----:B------:R-:W-:Y:S04]  /*0dd0*/  STG.E desc[UR12][R2.64], R14 ;  /* 0x0000000e02007986 */ /* 0x000fe8000c10190c */
[----:B------:R-:W-:Y:S04]  /*0de0*/  STG.E desc[UR12][R4.64], R15 ;  /* 0x0000000f04007986 */ /* 0x000fe8000c10190c */
[----:B------:R-:W-:Y:S04]  /*0df0*/  STG.E desc[UR12][R2.64+0x10], R16 ;  /* 0x0000101002007986 */ /* 0x000fe8000c10190c */
[----:B------:R-:W-:Y:S01]  /*0e00*/  STG.E desc[UR12][R4.64+0x10], R17 ;  /* 0x0000101104007986 */ /* 0x000fe2000c10190c */
[----:B------:R-:W-:Y:S05]  /*0e10*/  EXIT ;  /* 0x000000000000794d */ /* 0x000fea0003800000 */
.L_x_4:
[----:B------:R-:W-:-:S00]  /*0e20*/  BRA `(.L_x_4) ;  /* 0xfffffffc00fc7947 */ /* 0x000fc0000383ffff */
[----:B------:R-:W-:-:S00]  /*0e30*/  NOP ;  /* 0x0000000000007918 */ /* 0x000fc00000000000 */
        /* <DEDUP_REMOVED lines=12> */
.L_x_5:


//--------------------- .nv.shared.reserved.0     --------------------------
	.section	.nv.shared.reserved.0,"aw",@nobits
	.weak		__nv_reservedSMEM_offset_0_alias
	.size		__nv_reservedSMEM_offset_0_alias, 0, 64
	.other		__nv_reservedSMEM_offset_0_alias,@"STO_CUDA_RESERVED_SHARED STV_DEFAULT"
__nv_reservedSMEM_offset_0_alias:
	.zero		0
	.zero		64


//--------------------- .nv.constant0._Z16wmma_gemm_kernelPK6__halfS1_PS_iii --------------------------
	.section	.nv.constant0._Z16wmma_gemm_kernelPK6__halfS1_PS_iii,"a",@progbits
	.sectionflags	@""
	.align	4
.nv.constant0._Z16wmma_gemm_kernelPK6__halfS1_PS_iii:
	.zero		932


//--------------------- SYMBOLS --------------------------

	.type		.nv.reservedSmem.offset0,@object
	.size		.nv.reservedSmem.offset0,0x4
